//
// Generated by NVIDIA NVVM Compiler
//
// Compiler Build ID: CL-36424714
// Cuda compilation tools, release 13.0, V13.0.88
// Based on NVVM 20.0.0
//

.version 9.0
.target sm_100
.address_size 64

	// .globl	_Z10set_sphereiiiiPb

.visible .entry _Z10set_sphereiiiiPb(
	.param .u32 _Z10set_sphereiiiiPb_param_0,
	.param .u32 _Z10set_sphereiiiiPb_param_1,
	.param .u32 _Z10set_sphereiiiiPb_param_2,
	.param .u32 _Z10set_sphereiiiiPb_param_3,
	.param .u64 .ptr .align 1 _Z10set_sphereiiiiPb_param_4
)
{
	.reg .pred 	%p<25>;
	.reg .b16 	%rs<2>;
	.reg .b32 	%r<53>;
	.reg .b64 	%rd<5>;

	ld.param.u32 	%r1, [_Z10set_sphereiiiiPb_param_3];
	ld.param.u64 	%rd1, [_Z10set_sphereiiiiPb_param_4];
	cvta.to.global.u64 	%rd2, %rd1;
	mov.u32 	%r3, %tid.x;
	mov.u32 	%r4, %ctaid.x;
	mov.u32 	%r5, %ntid.x;
	mov.u32 	%r6, %tid.y;
	mov.u32 	%r7, %ctaid.y;
	mov.u32 	%r8, %ntid.y;
	mov.u32 	%r9, %tid.z;
	mov.u32 	%r10, %ctaid.z;
	mov.u32 	%r11, %ntid.z;
	mad.lo.s32 	%r12, %r8, %r9, %r6;
	mad.lo.s32 	%r13, %r12, %r5, %r3;
	cvt.u64.u32 	%rd3, %r13;
	add.s64 	%rd4, %rd2, %rd3;
	mad.lo.s32 	%r14, %r4, %r5, %r3;
	sub.s32 	%r15, %r14, %r1;
	mad.lo.s32 	%r16, %r7, %r8, %r6;
	sub.s32 	%r17, %r16, %r1;
	mad.lo.s32 	%r18, %r10, %r11, %r9;
	sub.s32 	%r19, %r18, %r1;
	mul.lo.s32 	%r20, %r1, %r1;
	mul.lo.s32 	%r21, %r17, %r17;
	add.s32 	%r22, %r21, %r17;
	add.s32 	%r23, %r17, %r22;
	add.s32 	%r24, %r23, 1;
	mul.lo.s32 	%r25, %r15, %r15;
	mul.lo.s32 	%r26, %r19, %r19;
	add.s32 	%r27, %r21, %r25;
	add.s32 	%r28, %r27, %r26;
	setp.le.u32 	%p1, %r28, %r20;
	add.s32 	%r30, %r26, %r19;
	add.s32 	%r31, %r19, %r30;
	add.s32 	%r32, %r31, 1;
	add.s32 	%r33, %r27, %r32;
	setp.le.u32 	%p2, %r33, %r20;
	add.s32 	%r35, %r24, %r25;
	add.s32 	%r36, %r35, %r26;
	setp.le.u32 	%p3, %r36, %r20;
	add.s32 	%r38, %r35, %r32;
	setp.le.u32 	%p4, %r38, %r20;
	add.s32 	%r40, %r25, %r15;
	add.s32 	%r41, %r15, %r40;
	add.s32 	%r42, %r41, 1;
	add.s32 	%r43, %r21, %r42;
	add.s32 	%r44, %r43, %r26;
	setp.le.u32 	%p5, %r44, %r20;
	add.s32 	%r46, %r43, %r32;
	setp.le.u32 	%p6, %r46, %r20;
	add.s32 	%r48, %r24, %r42;
	add.s32 	%r49, %r48, %r26;
	setp.le.u32 	%p7, %r49, %r20;
	add.s32 	%r51, %r48, %r32;
	setp.le.u32 	%p8, %r51, %r20;
	or.pred  	%p9, %p8, %p7;
	or.pred  	%p10, %p9, %p6;
	or.pred  	%p11, %p10, %p5;
	or.pred  	%p12, %p11, %p4;
	or.pred  	%p13, %p12, %p3;
	or.pred  	%p14, %p13, %p2;
	or.pred  	%p15, %p14, %p1;
	and.pred  	%p16, %p8, %p7;
	and.pred  	%p17, %p16, %p6;
	and.pred  	%p18, %p17, %p5;
	and.pred  	%p19, %p18, %p4;
	and.pred  	%p20, %p19, %p3;
	and.pred  	%p21, %p20, %p2;
	and.pred  	%p22, %p21, %p1;
	not.pred 	%p23, %p22;
	and.pred  	%p24, %p15, %p23;
	selp.u16 	%rs1, 1, 0, %p24;
	st.global.u8 	[%rd4], %rs1;
	ret;

}


// ===== COMPILED SASS (sm_100) =====

	.target	sm_100

	.elftype	@"ET_EXEC"


//--------------------- .note.nv.tkinfo           --------------------------
	.section	.note.nv.tkinfo,"",@"SHT_NOTE"
	.sectionflags	@"SHF_NOTE_NV_TKINFO"
	.tkinfo
        /*0018*/ 	.word	0x00000002
        /*0030*/ 	.string	""
        /*0030*/ 	.string	"ptxas"
        /*0030*/ 	.string	"Cuda compilation tools, release 13.0, V13.0.88"
        /*0030*/ 	.string	"Build cuda_13.0.r13.0/compiler.36424714_0"
        /*0030*/ 	.string	"-arch sm_100 -m 64 "



//--------------------- .note.nv.cuinfo           --------------------------
	.section	.note.nv.cuinfo,"",@"SHT_NOTE"
	.sectionflags	@"SHF_NOTE_NV_CUINFO"
        /*0018*/ 	.short	0x0002
        /*001a*/ 	.short	0x0064
        /*001c*/ 	.short	0x0082
	.zero		2


//--------------------- .nv.info                  --------------------------
	.section	.nv.info,"",@"SHT_CUDA_INFO"
	.align	4


	//----- nvinfo : EIATTR_REGCOUNT
	.align		4
        /*0000*/ 	.byte	0x04, 0x2f
        /*0002*/ 	.short	(.L_1 - .L_0)
	.align		4
.L_0:
        /*0004*/ 	.word	index@(_Z10set_sphereiiiiPb)
        /*0008*/ 	.word	0x00000011


	//----- nvinfo : EIATTR_FRAME_SIZE
	.align		4
.L_1:
        /*000c*/ 	.byte	0x04, 0x11
        /*000e*/ 	.short	(.L_3 - .L_2)
	.align		4
.L_2:
        /*0010*/ 	.word	index@(_Z10set_sphereiiiiPb)
        /*0014*/ 	.word	0x00000000


	//----- nvinfo : EIATTR_MIN_STACK_SIZE
	.align		4
.L_3:
        /*0018*/ 	.byte	0x04, 0x12
        /*001a*/ 	.short	(.L_5 - .L_4)
	.align		4
.L_4:
        /*001c*/ 	.word	index@(_Z10set_sphereiiiiPb)
        /*0020*/ 	.word	0x00000000
.L_5:


//--------------------- .nv.compat                --------------------------
	.section	.nv.compat,"",@"SHT_CUDA_COMPAT_INFO"
	.align	4
        /*0000*/ 	.byte	0x02, 0x09, 0x00, 0x00, 0x02, 0x02, 0x01, 0x00, 0x02, 0x05, 0x05, 0x00, 0x03, 0x07, 0x01, 0x01
        /*0010*/ 	.byte	0x02, 0x03, 0x00, 0x00, 0x02, 0x06, 0x01, 0x00, 0x04, 0x0b, 0x08, 0x00, 0x09, 0x00, 0x00, 0x00
        /*0020*/ 	.byte	0x00, 0x00, 0x00, 0x00


//--------------------- .nv.info._Z10set_sphereiiiiPb --------------------------
	.section	.nv.info._Z10set_sphereiiiiPb,"",@"SHT_CUDA_INFO"
	.sectionflags	@""
	.align	4


	//----- nvinfo : EIATTR_CUDA_API_VERSION
	.align		4
        /*0000*/ 	.byte	0x04, 0x37
        /*0002*/ 	.short	(.L_7 - .L_6)
.L_6:
        /*0004*/ 	.word	0x00000082


	//----- nvinfo : EIATTR_KPARAM_INFO
	.align		4
.L_7:
        /*0008*/ 	.byte	0x04, 0x17
        /*000a*/ 	.short	(.L_9 - .L_8)
.L_8:
        /*000c*/ 	.word	0x00000000
        /*0010*/ 	.short	0x0004
        /*0012*/ 	.short	0x0010
        /*0014*/ 	.byte	0x00, 0xf5, 0x21, 0x00


	//----- nvinfo : EIATTR_KPARAM_INFO
	.align		4
.L_9:
        /*0018*/ 	.byte	0x04, 0x17
        /*001a*/ 	.short	(.L_11 - .L_10)
.L_10:
        /*001c*/ 	.word	0x00000000
        /*0020*/ 	.short	0x0003
        /*0022*/ 	.short	0x000c
        /*0024*/ 	.byte	0x00, 0xf0, 0x11, 0x00


	//----- nvinfo : EIATTR_KPARAM_INFO
	.align		4
.L_11:
        /*0028*/ 	.byte	0x04, 0x17
        /*002a*/ 	.short	(.L_13 - .L_12)
.L_12:
        /*002c*/ 	.word	0x00000000
        /*0030*/ 	.short	0x0002
        /*0032*/ 	.short	0x0008
        /*0034*/ 	.byte	0x00, 0xf0, 0x11, 0x00


	//----- nvinfo : EIATTR_KPARAM_INFO
	.align		4
.L_13:
        /*0038*/ 	.byte	0x04, 0x17
        /*003a*/ 	.short	(.L_15 - .L_14)
.L_14:
        /*003c*/ 	.word	0x00000000
        /*0040*/ 	.short	0x0001
        /*0042*/ 	.short	0x0004
        /*0044*/ 	.byte	0x00, 0xf0, 0x11, 0x00


	//----- nvinfo : EIATTR_KPARAM_INFO
	.align		4
.L_15:
        /*0048*/ 	.byte	0x04, 0x17
        /*004a*/ 	.short	(.L_17 - .L_16)
.L_16:
        /*004c*/ 	.word	0x00000000
        /*0050*/ 	.short	0x0000
        /*0052*/ 	.short	0x0000
        /*0054*/ 	.byte	0x00, 0xf0, 0x11, 0x00


	//----- nvinfo : EIATTR_SPARSE_MMA_MASK
	.align		4
.L_17:
        /*0058*/ 	.byte	0x03, 0x50
        /*005a*/ 	.short	0x0000


	//----- nvinfo : EIATTR_MAXREG_COUNT
	.align		4
        /*005c*/ 	.byte	0x03, 0x1b
        /*005e*/ 	.short	0x00ff


	//----- nvinfo : EIATTR_MERCURY_ISA_VERSION
	.align		4
        /*0060*/ 	.byte	0x03, 0x5f
        /*0062*/ 	.short	0x0101


	//----- nvinfo : EIATTR_VRC_CTA_INIT_COUNT
	.align		4
        /*0064*/ 	.byte	0x02, 0x4a
	.zero		1
	.zero		1


	//----- nvinfo : EIATTR_EXIT_INSTR_OFFSETS
	.align		4
        /*0068*/ 	.byte	0x04, 0x1c
        /*006a*/ 	.short	(.L_19 - .L_18)


	//   ....[0]....
.L_18:
        /*006c*/ 	.word	0x000003d0


	//----- nvinfo : EIATTR_CBANK_PARAM_SIZE
	.align		4
.L_19:
        /*0070*/ 	.byte	0x03, 0x19
        /*0072*/ 	.short	0x0018


	//----- nvinfo : EIATTR_PARAM_CBANK
	.align		4
        /*0074*/ 	.byte	0x04, 0x0a
        /*0076*/ 	.short	(.L_21 - .L_20)
	.align		4
.L_20:
        /*0078*/ 	.word	index@(.nv.constant0._Z10set_sphereiiiiPb)
        /*007c*/ 	.short	0x0380
        /*007e*/ 	.short	0x0018


	//----- nvinfo : EIATTR_SW_WAR
	.align		4
.L_21:
        /*0080*/ 	.byte	0x04, 0x36
        /*0082*/ 	.short	(.L_23 - .L_22)
.L_22:
        /*0084*/ 	.word	0x00000008
.L_23:


//--------------------- .nv.callgraph             --------------------------
	.section	.nv.callgraph,"",@"SHT_CUDA_CALLGRAPH"
	.align	4
	.sectionentsize	8
	.align		4
        /*0000*/ 	.word	0x00000000
	.align		4
        /*0004*/ 	.word	0xffffffff
	.align		4
        /*0008*/ 	.word	0x00000000
	.align		4
        /*000c*/ 	.word	0xfffffffe
	.align		4
        /*0010*/ 	.word	0x00000000
	.align		4
        /*0014*/ 	.word	0xfffffffd
	.align		4
        /*0018*/ 	.word	0x00000000
	.align		4
        /*001c*/ 	.word	0xfffffffc


//--------------------- .text._Z10set_sphereiiiiPb --------------------------
	.section	.text._Z10set_sphereiiiiPb,"ax",@progbits
	.align	128
        .global         _Z10set_sphereiiiiPb
        .type           _Z10set_sphereiiiiPb,@function
        .size           _Z10set_sphereiiiiPb,(.L_x_1 - _Z10set_sphereiiiiPb)
        .other          _Z10set_sphereiiiiPb,@"STO_CUDA_ENTRY STV_DEFAULT"
_Z10set_sphereiiiiPb:
.text._Z10set_sphereiiiiPb:
[----:B------:R-:W-:Y:S01]  /*0000*/  LDC R1, c[0x0][0x37c] ;  /* 0x0000df00ff017b82 */ /* 0x000fe20000000800 */
[----:B------:R-:W0:Y:S07]  /*0010*/  S2R R3, SR_TID.X ;  /* 0x0000000000037919 */ /* 0x000e2e0000002100 */
[----:B------:R-:W0:Y:S01]  /*0020*/  S2UR UR5, SR_CTAID.X ;  /* 0x00000000000579c3 */ /* 0x000e220000002500 */
[----:B------:R-:W1:Y:S01]  /*0030*/  LDCU UR4, c[0x0][0x38c] ;  /* 0x00007180ff0477ac */ /* 0x000e620008000800 */
[----:B------:R-:W2:Y:S01]  /*0040*/  S2R R10, SR_TID.Y ;  /* 0x00000000000a7919 */ /* 0x000ea20000002200 */
[----:B------:R-:W3:Y:S01]  /*0050*/  LDCU.64 UR8, c[0x0][0x390] ;  /* 0x00007200ff0877ac */ /* 0x000ee20008000a00 */
[----:B------:R-:W4:Y:S04]  /*0060*/  S2R R12, SR_TID.Z ;  /* 0x00000000000c7919 */ /* 0x000f280000002300 */
[----:B------:R-:W0:Y:S08]  /*0070*/  LDC R0, c[0x0][0x360] ;  /* 0x0000d800ff007b82 */ /* 0x000e300000000800 */
[----:B------:R-:W2:Y:S08]  /*0080*/  S2UR UR6, SR_CTAID.Y ;  /* 0x00000000000679c3 */ /* 0x000eb00000002600 */
[----:B------:R-:W2:Y:S08]  /*0090*/  LDC R13, c[0x0][0x364] ;  /* 0x0000d900ff0d7b82 */ /* 0x000eb00000000800 */
[----:B------:R-:W4:Y:S01]  /*00a0*/  S2UR UR7, SR_CTAID.Z ;  /* 0x00000000000779c3 */ /* 0x000f220000002700 */
[----:B0-----:R-:W-:-:S04]  /*00b0*/  IMAD R2, R0, UR5, R3 ;  /* 0x0000000500027c24 */ /* 0x001fc8000f8e0203 */
[----:B-1----:R-:W-:-:S03]  /*00c0*/  VIADD R2, R2, -UR4 ;  /* 0x8000000402027c36 */ /* 0x002fc60008000000 */
[----:B------:R-:W4:Y:S01]  /*00d0*/  LDC R5, c[0x0][0x368] ;  /* 0x0000da00ff057b82 */ /* 0x000f220000000800 */
[----:B------:R-:W-:-:S05]  /*00e0*/  IMAD R9, R2, R2, RZ ;  /* 0x0000000202097224 */ /* 0x000fca00078e02ff */
[----:B------:R-:W-:Y:S01]  /*00f0*/  IADD3 R2, PT, PT, R2, R9, R2 ;  /* 0x0000000902027210 */ /* 0x000fe20007ffe002 */
[----:B--2---:R-:W-:-:S03]  /*0100*/  IMAD R4, R13, UR6, R10 ;  /* 0x000000060d047c24 */ /* 0x004fc6000f8e020a */
[----:B------:R-:W-:Y:S01]  /*0110*/  IADD3 R6, PT, PT, R2, 0x1, RZ ;  /* 0x0000000102067810 */ /* 0x000fe20007ffe0ff */
[----:B------:R-:W-:-:S04]  /*0120*/  VIADD R4, R4, -UR4 ;  /* 0x8000000404047c36 */ /* 0x000fc80008000000 */
[----:B------:R-:W-:-:S05]  /*0130*/  IMAD R7, R4, R4, R4 ;  /* 0x0000000404077224 */ /* 0x000fca00078e0204 */
[C---:B------:R-:W-:Y:S01]  /*0140*/  IADD3 R7, PT, PT, R4.reuse, 0x1, R7 ;  /* 0x0000000104077810 */ /* 0x040fe20007ffe007 */
[----:B----4-:R-:W-:Y:S01]  /*0150*/  IMAD R5, R5, UR7, R12 ;  /* 0x0000000705057c24 */ /* 0x010fe2000f8e020c */
[----:B------:R-:W0:Y:S03]  /*0160*/  LDCU.64 UR6, c[0x0][0x358] ;  /* 0x00006b00ff0677ac */ /* 0x000e260008000a00 */
[--C-:B------:R-:W-:Y:S02]  /*0170*/  IMAD.IADD R8, R7, 0x1, R6.reuse ;  /* 0x0000000107087824 */ /* 0x100fe400078e0206 */
[----:B------:R-:W-:Y:S01]  /*0180*/  VIADD R5, R5, -UR4 ;  /* 0x8000000405057c36 */ /* 0x000fe20008000000 */
[----:B------:R-:W-:Y:S01]  /*0190*/  UIMAD UR4, UR4, UR4, URZ ;  /* 0x00000004040472a4 */ /* 0x000fe2000f8e02ff */
[----:B------:R-:W-:Y:S02]  /*01a0*/  IMAD R6, R4, R4, R6 ;  /* 0x0000000404067224 */ /* 0x000fe400078e0206 */
[----:B------:R-:W-:-:S02]  /*01b0*/  IMAD R2, R5, R5, R5 ;  /* 0x0000000505027224 */ /* 0x000fc400078e0205 */
[----:B------:R-:W-:-:S03]  /*01c0*/  IMAD R4, R4, R4, R9 ;  /* 0x0000000404047224 */ /* 0x000fc600078e0209 */
[C---:B------:R-:W-:Y:S01]  /*01d0*/  IADD3 R11, PT, PT, R5.reuse, 0x1, R2 ;  /* 0x00000001050b7810 */ /* 0x040fe20007ffe002 */
[----:B------:R-:W-:-:S03]  /*01e0*/  IMAD R2, R5, R5, R8 ;  /* 0x0000000505027224 */ /* 0x000fc600078e0208 */
[C---:B------:R-:W-:Y:S01]  /*01f0*/  IADD3 R14, PT, PT, R11.reuse, R6, RZ ;  /* 0x000000060b0e7210 */ /* 0x040fe20007ffe0ff */
[----:B------:R-:W-:Y:S01]  /*0200*/  IMAD.IADD R8, R11, 0x1, R8 ;  /* 0x000000010b087824 */ /* 0x000fe200078e0208 */
[----:B------:R-:W-:Y:S01]  /*0210*/  ISETP.GT.U32.AND P1, PT, R2, UR4, PT ;  /* 0x0000000402007c0c */ /* 0x000fe2000bf24070 */
[----:B------:R-:W-:Y:S02]  /*0220*/  IMAD.IADD R2, R7, 0x1, R9 ;  /* 0x0000000107027824 */ /* 0x000fe400078e0209 */
[----:B------:R-:W-:Y:S01]  /*0230*/  IMAD R6, R5, R5, R6 ;  /* 0x0000000505067224 */ /* 0x000fe200078e0206 */
[C---:B------:R-:W-:Y:S01]  /*0240*/  ISETP.LE.U32.OR P0, PT, R8.reuse, UR4, !P1 ;  /* 0x0000000408007c0c */ /* 0x040fe2000cf03470 */
[----:B------:R-:W-:Y:S01]  /*0250*/  IMAD.IADD R7, R11, 0x1, R2 ;  /* 0x000000010b077824 */ /* 0x000fe200078e0202 */
[----:B------:R-:W-:Y:S02]  /*0260*/  ISETP.LE.U32.AND P1, PT, R8, UR4, !P1 ;  /* 0x0000000408007c0c */ /* 0x000fe4000cf23070 */
[----:B------:R-:W-:-:S02]  /*0270*/  ISETP.LE.U32.OR P0, PT, R14, UR4, P0 ;  /* 0x000000040e007c0c */ /* 0x000fc40008703470 */
[----:B------:R-:W-:Y:S02]  /*0280*/  ISETP.LE.U32.AND P1, PT, R14, UR4, P1 ;  /* 0x000000040e007c0c */ /* 0x000fe40008f23070 */
[C---:B------:R-:W-:Y:S02]  /*0290*/  ISETP.LE.U32.OR P0, PT, R6.reuse, UR4, P0 ;  /* 0x0000000406007c0c */ /* 0x040fe40008703470 */
[----:B------:R-:W-:Y:S01]  /*02a0*/  ISETP.LE.U32.AND P1, PT, R6, UR4, P1 ;  /* 0x0000000406007c0c */ /* 0x000fe20008f23070 */
[----:B------:R-:W-:Y:S01]  /*02b0*/  IMAD R6, R5, R5, R2 ;  /* 0x0000000505067224 */ /* 0x000fe200078e0202 */
[----:B------:R-:W-:Y:S01]  /*02c0*/  ISETP.LE.U32.OR P0, PT, R7, UR4, P0 ;  /* 0x0000000407007c0c */ /* 0x000fe20008703470 */
[----:B------:R-:W-:Y:S01]  /*02d0*/  IMAD R2, R13, R12, R10 ;  /* 0x0000000c0d027224 */ /* 0x000fe200078e020a */
[----:B------:R-:W-:Y:S02]  /*02e0*/  ISETP.LE.U32.AND P1, PT, R7, UR4, P1 ;  /* 0x0000000407007c0c */ /* 0x000fe40008f23070 */
[----:B------:R-:W-:Y:S01]  /*02f0*/  IADD3 R11, PT, PT, R4, R11, RZ ;  /* 0x0000000b040b7210 */ /* 0x000fe20007ffe0ff */
[----:B------:R-:W-:Y:S01]  /*0300*/  IMAD R4, R5, R5, R4 ;  /* 0x0000000505047224 */ /* 0x000fe200078e0204 */
[----:B------:R-:W-:Y:S01]  /*0310*/  ISETP.LE.U32.OR P0, PT, R6, UR4, P0 ;  /* 0x0000000406007c0c */ /* 0x000fe20008703470 */
[----:B------:R-:W-:Y:S01]  /*0320*/  IMAD R2, R2, R0, R3 ;  /* 0x0000000002027224 */ /* 0x000fe200078e0203 */
[----:B------:R-:W-:-:S02]  /*0330*/  ISETP.LE.U32.AND P1, PT, R6, UR4, P1 ;  /* 0x0000000406007c0c */ /* 0x000fc40008f23070 */
[C---:B------:R-:W-:Y:S02]  /*0340*/  ISETP.LE.U32.OR P0, PT, R11.reuse, UR4, P0 ;  /* 0x000000040b007c0c */ /* 0x040fe40008703470 */
[----:B------:R-:W-:Y:S02]  /*0350*/  ISETP.LE.U32.AND P1, PT, R11, UR4, P1 ;  /* 0x000000040b007c0c */ /* 0x000fe40008f23070 */
[C---:B------:R-:W-:Y:S02]  /*0360*/  ISETP.LE.U32.OR P0, PT, R4.reuse, UR4, P0 ;  /* 0x0000000404007c0c */ /* 0x040fe40008703470 */
[----:B------:R-:W-:Y:S02]  /*0370*/  ISETP.LE.U32.AND P1, PT, R4, UR4, P1 ;  /* 0x0000000404007c0c */ /* 0x000fe40008f23070 */
[----:B---3--:R-:W-:Y:S02]  /*0380*/  IADD3 R2, P2, PT, R2, UR8, RZ ;  /* 0x0000000802027c10 */ /* 0x008fe4000ff5e0ff */
[----:B------:R-:W-:-:S03]  /*0390*/  PLOP3.LUT P0, PT, P0, P1, PT, 0x20, 0x2 ;  /* 0x000000000002781c */ /* 0x000fc60000702470 */
[----:B------:R-:W-:Y:S01]  /*03a0*/  IMAD.X R3, RZ, RZ, UR9, P2 ;  /* 0x00000009ff037e24 */ /* 0x000fe200090e06ff */
[----:B------:R-:W-:-:S05]  /*03b0*/  SEL R5, RZ, 0x1, !P0 ;  /* 0x00000001ff057807 */ /* 0x000fca0004000000 */
[----:B0-----:R-:W-:Y:S01]  /*03c0*/  STG.E.U8 desc[UR6][R2.64], R5 ;  /* 0x0000000502007986 */ /* 0x001fe2000c101106 */
[----:B------:R-:W-:Y:S05]  /*03d0*/  EXIT ;  /* 0x000000000000794d */ /* 0x000fea0003800000 */
.L_x_0:
[----:B------:R-:W-:-:S00]  /*03e0*/  BRA `(.L_x_0) ;  /* 0xfffffffc00fc7947 */ /* 0x000fc0000383ffff */
[----:B------:R-:W-:-:S00]  /*03f0*/  NOP ;  /* 0x0000000000007918 */ /* 0x000fc00000000000 */
        /* <DEDUP_REMOVED lines=8> */
.L_x_1:


//--------------------- .nv.shared.reserved.0     --------------------------
	.section	.nv.shared.reserved.0,"aw",@nobits
	.weak		__nv_reservedSMEM_offset_0_alias
	.size		__nv_reservedSMEM_offset_0_alias, 0, 64
	.other		__nv_reservedSMEM_offset_0_alias,@"STO_CUDA_RESERVED_SHARED STV_DEFAULT"
__nv_reservedSMEM_offset_0_alias:
	.zero		0
	.zero		64


//--------------------- .nv.constant0._Z10set_sphereiiiiPb --------------------------
	.section	.nv.constant0._Z10set_sphereiiiiPb,"a",@progbits
	.sectionflags	@""
	.align	4
.nv.constant0._Z10set_sphereiiiiPb:
	.zero		920


//--------------------- SYMBOLS --------------------------

	.type		.nv.reservedSmem.offset0,@object
	.size		.nv.reservedSmem.offset0,0x4
